//
// Generated by NVIDIA NVVM Compiler
//
// Compiler Build ID: CL-36424714
// Cuda compilation tools, release 13.0, V13.0.88
// Based on NVVM 20.0.0
//

.version 9.0
.target sm_100
.address_size 64

	// .globl	_Z16SumArrayOnDevicePfS_S_

.visible .entry _Z16SumArrayOnDevicePfS_S_(
	.param .u64 .ptr .align 1 _Z16SumArrayOnDevicePfS_S__param_0,
	.param .u64 .ptr .align 1 _Z16SumArrayOnDevicePfS_S__param_1,
	.param .u64 .ptr .align 1 _Z16SumArrayOnDevicePfS_S__param_2
)
{
	.reg .b32 	%r<2>;
	.reg .b32 	%f<4>;
	.reg .b64 	%rd<11>;

	ld.param.u64 	%rd1, [_Z16SumArrayOnDevicePfS_S__param_0];
	ld.param.u64 	%rd2, [_Z16SumArrayOnDevicePfS_S__param_1];
	ld.param.u64 	%rd3, [_Z16SumArrayOnDevicePfS_S__param_2];
	cvta.to.global.u64 	%rd4, %rd3;
	cvta.to.global.u64 	%rd5, %rd2;
	cvta.to.global.u64 	%rd6, %rd1;
	mov.u32 	%r1, %tid.x;
	mul.wide.u32 	%rd7, %r1, 4;
	add.s64 	%rd8, %rd6, %rd7;
	ld.global.f32 	%f1, [%rd8];
	add.s64 	%rd9, %rd5, %rd7;
	ld.global.f32 	%f2, [%rd9];
	add.f32 	%f3, %f1, %f2;
	add.s64 	%rd10, %rd4, %rd7;
	st.global.f32 	[%rd10], %f3;
	ret;

}


// ===== COMPILED SASS (sm_100) =====

	.target	sm_100

	.elftype	@"ET_EXEC"


//--------------------- .note.nv.tkinfo           --------------------------
	.section	.note.nv.tkinfo,"",@"SHT_NOTE"
	.sectionflags	@"SHF_NOTE_NV_TKINFO"
	.tkinfo
        /*0018*/ 	.word	0x00000002
        /*0030*/ 	.string	""
        /*0030*/ 	.string	"ptxas"
        /*0030*/ 	.string	"Cuda compilation tools, release 13.0, V13.0.88"
        /*0030*/ 	.string	"Build cuda_13.0.r13.0/compiler.36424714_0"
        /*0030*/ 	.string	"-arch sm_100 -m 64 "



//--------------------- .note.nv.cuinfo           --------------------------
	.section	.note.nv.cuinfo,"",@"SHT_NOTE"
	.sectionflags	@"SHF_NOTE_NV_CUINFO"
        /*0018*/ 	.short	0x0002
        /*001a*/ 	.short	0x0064
        /*001c*/ 	.short	0x0082
	.zero		2


//--------------------- .nv.info                  --------------------------
	.section	.nv.info,"",@"SHT_CUDA_INFO"
	.align	4


	//----- nvinfo : EIATTR_REGCOUNT
	.align		4
        /*0000*/ 	.byte	0x04, 0x2f
        /*0002*/ 	.short	(.L_1 - .L_0)
	.align		4
.L_0:
        /*0004*/ 	.word	index@(_Z16SumArrayOnDevicePfS_S_)
        /*0008*/ 	.word	0x0000000c


	//----- nvinfo : EIATTR_FRAME_SIZE
	.align		4
.L_1:
        /*000c*/ 	.byte	0x04, 0x11
        /*000e*/ 	.short	(.L_3 - .L_2)
	.align		4
.L_2:
        /*0010*/ 	.word	index@(_Z16SumArrayOnDevicePfS_S_)
        /*0014*/ 	.word	0x00000000


	//----- nvinfo : EIATTR_MIN_STACK_SIZE
	.align		4
.L_3:
        /*0018*/ 	.byte	0x04, 0x12
        /*001a*/ 	.short	(.L_5 - .L_4)
	.align		4
.L_4:
        /*001c*/ 	.word	index@(_Z16SumArrayOnDevicePfS_S_)
        /*0020*/ 	.word	0x00000000
.L_5:


//--------------------- .nv.compat                --------------------------
	.section	.nv.compat,"",@"SHT_CUDA_COMPAT_INFO"
	.align	4
        /*0000*/ 	.byte	0x02, 0x09, 0x00, 0x00, 0x02, 0x02, 0x01, 0x00, 0x02, 0x05, 0x05, 0x00, 0x03, 0x07, 0x01, 0x01
        /*0010*/ 	.byte	0x02, 0x03, 0x00, 0x00, 0x02, 0x06, 0x01, 0x00, 0x04, 0x0b, 0x08, 0x00, 0x09, 0x00, 0x00, 0x00
        /*0020*/ 	.byte	0x00, 0x00, 0x00, 0x00


//--------------------- .nv.info._Z16SumArrayOnDevicePfS_S_ --------------------------
	.section	.nv.info._Z16SumArrayOnDevicePfS_S_,"",@"SHT_CUDA_INFO"
	.sectionflags	@""
	.align	4


	//----- nvinfo : EIATTR_CUDA_API_VERSION
	.align		4
        /*0000*/ 	.byte	0x04, 0x37
        /*0002*/ 	.short	(.L_7 - .L_6)
.L_6:
        /*0004*/ 	.word	0x00000082


	//----- nvinfo : EIATTR_KPARAM_INFO
	.align		4
.L_7:
        /*0008*/ 	.byte	0x04, 0x17
        /*000a*/ 	.short	(.L_9 - .L_8)
.L_8:
        /*000c*/ 	.word	0x00000000
        /*0010*/ 	.short	0x0002
        /*0012*/ 	.short	0x0010
        /*0014*/ 	.byte	0x00, 0xf5, 0x21, 0x00


	//----- nvinfo : EIATTR_KPARAM_INFO
	.align		4
.L_9:
        /*0018*/ 	.byte	0x04, 0x17
        /*001a*/ 	.short	(.L_11 - .L_10)
.L_10:
        /*001c*/ 	.word	0x00000000
        /*0020*/ 	.short	0x0001
        /*0022*/ 	.short	0x0008
        /*0024*/ 	.byte	0x00, 0xf5, 0x21, 0x00


	//----- nvinfo : EIATTR_KPARAM_INFO
	.align		4
.L_11:
        /*0028*/ 	.byte	0x04, 0x17
        /*002a*/ 	.short	(.L_13 - .L_12)
.L_12:
        /*002c*/ 	.word	0x00000000
        /*0030*/ 	.short	0x0000
        /*0032*/ 	.short	0x0000
        /*0034*/ 	.byte	0x00, 0xf5, 0x21, 0x00


	//----- nvinfo : EIATTR_SPARSE_MMA_MASK
	.align		4
.L_13:
        /*0038*/ 	.byte	0x03, 0x50
        /*003a*/ 	.short	0x0000


	//----- nvinfo : EIATTR_MAXREG_COUNT
	.align		4
        /*003c*/ 	.byte	0x03, 0x1b
        /*003e*/ 	.short	0x00ff


	//----- nvinfo : EIATTR_MERCURY_ISA_VERSION
	.align		4
        /*0040*/ 	.byte	0x03, 0x5f
        /*0042*/ 	.short	0x0101


	//----- nvinfo : EIATTR_VRC_CTA_INIT_COUNT
	.align		4
        /*0044*/ 	.byte	0x02, 0x4a
	.zero		1
	.zero		1


	//----- nvinfo : EIATTR_EXIT_INSTR_OFFSETS
	.align		4
        /*0048*/ 	.byte	0x04, 0x1c
        /*004a*/ 	.short	(.L_15 - .L_14)


	//   ....[0]....
.L_14:
        /*004c*/ 	.word	0x000000d0


	//----- nvinfo : EIATTR_CBANK_PARAM_SIZE
	.align		4
.L_15:
        /*0050*/ 	.byte	0x03, 0x19
        /*0052*/ 	.short	0x0018


	//----- nvinfo : EIATTR_PARAM_CBANK
	.align		4
        /*0054*/ 	.byte	0x04, 0x0a
        /*0056*/ 	.short	(.L_17 - .L_16)
	.align		4
.L_16:
        /*0058*/ 	.word	index@(.nv.constant0._Z16SumArrayOnDevicePfS_S_)
        /*005c*/ 	.short	0x0380
        /*005e*/ 	.short	0x0018


	//----- nvinfo : EIATTR_SW_WAR
	.align		4
.L_17:
        /*0060*/ 	.byte	0x04, 0x36
        /*0062*/ 	.short	(.L_19 - .L_18)
.L_18:
        /*0064*/ 	.word	0x00000008
.L_19:


//--------------------- .nv.callgraph             --------------------------
	.section	.nv.callgraph,"",@"SHT_CUDA_CALLGRAPH"
	.align	4
	.sectionentsize	8
	.align		4
        /*0000*/ 	.word	0x00000000
	.align		4
        /*0004*/ 	.word	0xffffffff
	.align		4
        /*0008*/ 	.word	0x00000000
	.align		4
        /*000c*/ 	.word	0xfffffffe
	.align		4
        /*0010*/ 	.word	0x00000000
	.align		4
        /*0014*/ 	.word	0xfffffffd
	.align		4
        /*0018*/ 	.word	0x00000000
	.align		4
        /*001c*/ 	.word	0xfffffffc


//--------------------- .text._Z16SumArrayOnDevicePfS_S_ --------------------------
	.section	.text._Z16SumArrayOnDevicePfS_S_,"ax",@progbits
	.align	128
        .global         _Z16SumArrayOnDevicePfS_S_
        .type           _Z16SumArrayOnDevicePfS_S_,@function
        .size           _Z16SumArrayOnDevicePfS_S_,(.L_x_1 - _Z16SumArrayOnDevicePfS_S_)
        .other          _Z16SumArrayOnDevicePfS_S_,@"STO_CUDA_ENTRY STV_DEFAULT"
_Z16SumArrayOnDevicePfS_S_:
.text._Z16SumArrayOnDevicePfS_S_:
[----:B------:R-:W-:Y:S01]  /*0000*/  LDC R1, c[0x0][0x37c] ;  /* 0x0000df00ff017b82 */ /* 0x000fe20000000800 */
[----:B------:R-:W0:Y:S07]  /*0010*/  S2R R9, SR_TID.X ;  /* 0x0000000000097919 */ /* 0x000e2e0000002100 */
[----:B------:R-:W0:Y:S01]  /*0020*/  LDC.64 R2, c[0x0][0x380] ;  /* 0x0000e000ff027b82 */ /* 0x000e220000000a00 */
[----:B------:R-:W1:Y:S07]  /*0030*/  LDCU.64 UR4, c[0x0][0x358] ;  /* 0x00006b00ff0477ac */ /* 0x000e6e0008000a00 */
[----:B------:R-:W2:Y:S08]  /*0040*/  LDC.64 R4, c[0x0][0x388] ;  /* 0x0000e200ff047b82 */ /* 0x000eb00000000a00 */
[----:B------:R-:W3:Y:S01]  /*0050*/  LDC.64 R6, c[0x0][0x390] ;  /* 0x0000e400ff067b82 */ /* 0x000ee20000000a00 */
[----:B0-----:R-:W-:-:S04]  /*0060*/  IMAD.WIDE.U32 R2, R9, 0x4, R2 ;  /* 0x0000000409027825 */ /* 0x001fc800078e0002 */
[C---:B--2---:R-:W-:Y:S02]  /*0070*/  IMAD.WIDE.U32 R4, R9.reuse, 0x4, R4 ;  /* 0x0000000409047825 */ /* 0x044fe400078e0004 */
[----:B-1----:R-:W2:Y:S04]  /*0080*/  LDG.E R2, desc[UR4][R2.64] ;  /* 0x0000000402027981 */ /* 0x002ea8000c1e1900 */
[----:B------:R-:W2:Y:S01]  /*0090*/  LDG.E R5, desc[UR4][R4.64] ;  /* 0x0000000404057981 */ /* 0x000ea2000c1e1900 */
[----:B---3--:R-:W-:-:S04]  /*00a0*/  IMAD.WIDE.U32 R6, R9, 0x4, R6 ;  /* 0x0000000409067825 */ /* 0x008fc800078e0006 */
[----:B--2---:R-:W-:-:S05]  /*00b0*/  FADD R9, R2, R5 ;  /* 0x0000000502097221 */ /* 0x004fca0000000000 */
[----:B------:R-:W-:Y:S01]  /*00c0*/  STG.E desc[UR4][R6.64], R9 ;  /* 0x0000000906007986 */ /* 0x000fe2000c101904 */
[----:B------:R-:W-:Y:S05]  /*00d0*/  EXIT ;  /* 0x000000000000794d */ /* 0x000fea0003800000 */
.L_x_0:
[----:B------:R-:W-:-:S00]  /*00e0*/  BRA `(.L_x_0) ;  /* 0xfffffffc00fc7947 */ /* 0x000fc0000383ffff */
[----:B------:R-:W-:-:S00]  /*00f0*/  NOP ;  /* 0x0000000000007918 */ /* 0x000fc00000000000 */
        /* <DEDUP_REMOVED lines=8> */
.L_x_1:


//--------------------- .nv.shared.reserved.0     --------------------------
	.section	.nv.shared.reserved.0,"aw",@nobits
	.weak		__nv_reservedSMEM_offset_0_alias
	.size		__nv_reservedSMEM_offset_0_alias, 0, 64
	.other		__nv_reservedSMEM_offset_0_alias,@"STO_CUDA_RESERVED_SHARED STV_DEFAULT"
__nv_reservedSMEM_offset_0_alias:
	.zero		0
	.zero		64


//--------------------- .nv.constant0._Z16SumArrayOnDevicePfS_S_ --------------------------
	.section	.nv.constant0._Z16SumArrayOnDevicePfS_S_,"a",@progbits
	.sectionflags	@""
	.align	4
.nv.constant0._Z16SumArrayOnDevicePfS_S_:
	.zero		920


//--------------------- SYMBOLS --------------------------

	.type		.nv.reservedSmem.offset0,@object
	.size		.nv.reservedSmem.offset0,0x4
